//
// Generated by NVIDIA NVVM Compiler
//
// Compiler Build ID: CL-36424714
// Cuda compilation tools, release 13.0, V13.0.88
// Based on NVVM 20.0.0
//

.version 9.0
.target sm_100
.address_size 64

	// .globl	_Z11AtomicPrintPj
.extern .func  (.param .b32 func_retval0) vprintf
(
	.param .b64 vprintf_param_0,
	.param .b64 vprintf_param_1
)
;
.global .align 1 .b8 $str[29] = {98, 108, 111, 99, 107, 73, 100, 120, 46, 120, 32, 61, 61, 32, 37, 100, 44, 32, 111, 108, 100, 32, 61, 61, 32, 37, 100, 10};

.visible .entry _Z11AtomicPrintPj(
	.param .u64 .ptr .align 1 _Z11AtomicPrintPj_param_0
)
{
	.local .align 8 .b8 	__local_depot0[8];
	.reg .b64 	%SP;
	.reg .b64 	%SPL;
	.reg .pred 	%p<2>;
	.reg .b32 	%r<6>;
	.reg .b64 	%rd<7>;

	mov.u64 	%SPL, __local_depot0;
	cvta.local.u64 	%SP, %SPL;
	ld.param.u64 	%rd1, [_Z11AtomicPrintPj_param_0];
	cvta.to.global.u64 	%rd2, %rd1;
	atom.global.inc.u32 	%r1, [%rd2], 10000;
	mov.u32 	%r2, %tid.x;
	setp.ne.s32 	%p1, %r2, 0;
	@%p1 bra 	$L__BB0_2;
	add.u64 	%rd3, %SP, 0;
	add.u64 	%rd4, %SPL, 0;
	mov.u32 	%r3, %ctaid.x;
	st.local.v2.u32 	[%rd4], {%r3, %r1};
	mov.u64 	%rd5, $str;
	cvta.global.u64 	%rd6, %rd5;
	{ // callseq 0, 0
	.param .b64 param0;
	st.param.b64 	[param0], %rd6;
	.param .b64 param1;
	st.param.b64 	[param1], %rd3;
	.param .b32 retval0;
	call.uni (retval0), 
	vprintf, 
	(
	param0, 
	param1
	);
	ld.param.b32 	%r4, [retval0];
	} // callseq 0
$L__BB0_2:
	ret;

}


// ===== COMPILED SASS (sm_100) =====

	.target	sm_100

	.elftype	@"ET_EXEC"


//--------------------- .note.nv.tkinfo           --------------------------
	.section	.note.nv.tkinfo,"",@"SHT_NOTE"
	.sectionflags	@"SHF_NOTE_NV_TKINFO"
	.tkinfo
        /*0018*/ 	.word	0x00000002
        /*0030*/ 	.string	""
        /*0030*/ 	.string	"ptxas"
        /*0030*/ 	.string	"Cuda compilation tools, release 13.0, V13.0.88"
        /*0030*/ 	.string	"Build cuda_13.0.r13.0/compiler.36424714_0"
        /*0030*/ 	.string	"-arch sm_100 -m 64 "



//--------------------- .note.nv.cuinfo           --------------------------
	.section	.note.nv.cuinfo,"",@"SHT_NOTE"
	.sectionflags	@"SHF_NOTE_NV_CUINFO"
        /*0018*/ 	.short	0x0002
        /*001a*/ 	.short	0x0064
        /*001c*/ 	.short	0x0082
	.zero		2


//--------------------- .nv.info                  --------------------------
	.section	.nv.info,"",@"SHT_CUDA_INFO"
	.align	4


	//----- nvinfo : EIATTR_REGCOUNT
	.align		4
        /*0000*/ 	.byte	0x04, 0x2f
        /*0002*/ 	.short	(.L_2 - .L_1)
	.align		4
.L_1:
        /*0004*/ 	.word	index@(_Z11AtomicPrintPj)
        /*0008*/ 	.word	0x00000018


	//----- nvinfo : EIATTR_FRAME_SIZE
	.align		4
.L_2:
        /*000c*/ 	.byte	0x04, 0x11
        /*000e*/ 	.short	(.L_4 - .L_3)
	.align		4
.L_3:
        /*0010*/ 	.word	index@(_Z11AtomicPrintPj)
        /*0014*/ 	.word	0x00000008


	//----- nvinfo : EIATTR_MIN_STACK_SIZE
	.align		4
.L_4:
        /*0018*/ 	.byte	0x04, 0x12
        /*001a*/ 	.short	(.L_6 - .L_5)
	.align		4
.L_5:
        /*001c*/ 	.word	index@(_Z11AtomicPrintPj)
        /*0020*/ 	.word	0x00000008
.L_6:


//--------------------- .nv.compat                --------------------------
	.section	.nv.compat,"",@"SHT_CUDA_COMPAT_INFO"
	.align	4
        /*0000*/ 	.byte	0x02, 0x09, 0x00, 0x00, 0x02, 0x02, 0x01, 0x00, 0x02, 0x05, 0x05, 0x00, 0x03, 0x07, 0x01, 0x01
        /*0010*/ 	.byte	0x02, 0x03, 0x00, 0x00, 0x02, 0x06, 0x01, 0x00, 0x04, 0x0b, 0x08, 0x00, 0x09, 0x00, 0x00, 0x00
        /*0020*/ 	.byte	0x00, 0x00, 0x00, 0x00


//--------------------- .nv.info._Z11AtomicPrintPj --------------------------
	.section	.nv.info._Z11AtomicPrintPj,"",@"SHT_CUDA_INFO"
	.sectionflags	@""
	.align	4


	//----- nvinfo : EIATTR_CUDA_API_VERSION
	.align		4
        /*0000*/ 	.byte	0x04, 0x37
        /*0002*/ 	.short	(.L_8 - .L_7)
.L_7:
        /*0004*/ 	.word	0x00000082


	//----- nvinfo : EIATTR_KPARAM_INFO
	.align		4
.L_8:
        /*0008*/ 	.byte	0x04, 0x17
        /*000a*/ 	.short	(.L_10 - .L_9)
.L_9:
        /*000c*/ 	.word	0x00000000
        /*0010*/ 	.short	0x0000
        /*0012*/ 	.short	0x0000
        /*0014*/ 	.byte	0x00, 0xf5, 0x21, 0x00


	//----- nvinfo : EIATTR_SPARSE_MMA_MASK
	.align		4
.L_10:
        /*0018*/ 	.byte	0x03, 0x50
        /*001a*/ 	.short	0x0000


	//----- nvinfo : EIATTR_MAXREG_COUNT
	.align		4
        /*001c*/ 	.byte	0x03, 0x1b
        /*001e*/ 	.short	0x00ff


	//----- nvinfo : EIATTR_EXTERNS
	.align		4
        /*0020*/ 	.byte	0x04, 0x0f
        /*0022*/ 	.short	(.L_12 - .L_11)


	//   ....[0]....
	.align		4
.L_11:
        /*0024*/ 	.word	index@(vprintf)


	//----- nvinfo : EIATTR_MERCURY_ISA_VERSION
	.align		4
.L_12:
        /*0028*/ 	.byte	0x03, 0x5f
        /*002a*/ 	.short	0x0101


	//----- nvinfo : EIATTR_VRC_CTA_INIT_COUNT
	.align		4
        /*002c*/ 	.byte	0x02, 0x4a
	.zero		1
	.zero		1


	//----- nvinfo : EIATTR_SYSCALL_OFFSETS
	.align		4
        /*0030*/ 	.byte	0x04, 0x46
        /*0032*/ 	.short	(.L_14 - .L_13)


	//   ....[0]....
.L_13:
        /*0034*/ 	.word	0x00000150


	//----- nvinfo : EIATTR_EXIT_INSTR_OFFSETS
	.align		4
.L_14:
        /*0038*/ 	.byte	0x04, 0x1c
        /*003a*/ 	.short	(.L_16 - .L_15)


	//   ....[0]....
.L_15:
        /*003c*/ 	.word	0x000000c0


	//   ....[1]....
        /*0040*/ 	.word	0x00000160


	//----- nvinfo : EIATTR_CRS_STACK_SIZE
	.align		4
.L_16:
        /*0044*/ 	.byte	0x04, 0x1e
        /*0046*/ 	.short	(.L_18 - .L_17)
.L_17:
        /*0048*/ 	.word	0x00000000


	//----- nvinfo : EIATTR_CBANK_PARAM_SIZE
	.align		4
.L_18:
        /*004c*/ 	.byte	0x03, 0x19
        /*004e*/ 	.short	0x0008


	//----- nvinfo : EIATTR_PARAM_CBANK
	.align		4
        /*0050*/ 	.byte	0x04, 0x0a
        /*0052*/ 	.short	(.L_20 - .L_19)
	.align		4
.L_19:
        /*0054*/ 	.word	index@(.nv.constant0._Z11AtomicPrintPj)
        /*0058*/ 	.short	0x0380
        /*005a*/ 	.short	0x0008


	//----- nvinfo : EIATTR_SW_WAR
	.align		4
.L_20:
        /*005c*/ 	.byte	0x04, 0x36
        /*005e*/ 	.short	(.L_22 - .L_21)
.L_21:
        /*0060*/ 	.word	0x00000008
.L_22:


//--------------------- .nv.callgraph             --------------------------
	.section	.nv.callgraph,"",@"SHT_CUDA_CALLGRAPH"
	.align	4
	.sectionentsize	8
	.align		4
        /*0000*/ 	.word	0x00000000
	.align		4
        /*0004*/ 	.word	0xffffffff
	.align		4
        /*0008*/ 	.word	index@(_Z11AtomicPrintPj)
	.align		4
        /*000c*/ 	.word	index@(vprintf)
	.align		4
        /*0010*/ 	.word	0x00000000
	.align		4
        /*0014*/ 	.word	0xfffffffe
	.align		4
        /*0018*/ 	.word	0x00000000
	.align		4
        /*001c*/ 	.word	0xfffffffd
	.align		4
        /*0020*/ 	.word	0x00000000
	.align		4
        /*0024*/ 	.word	0xfffffffc


//--------------------- .nv.constant4             --------------------------
	.section	.nv.constant4,"a",@progbits
	.align	8
	.align		8
.nv.constant4:
        /*0000*/ 	.dword	vprintf
	.align		8
        /*0008*/ 	.dword	$str


//--------------------- .text._Z11AtomicPrintPj   --------------------------
	.section	.text._Z11AtomicPrintPj,"ax",@progbits
	.align	128
        .global         _Z11AtomicPrintPj
        .type           _Z11AtomicPrintPj,@function
        .size           _Z11AtomicPrintPj,(.L_x_2 - _Z11AtomicPrintPj)
        .other          _Z11AtomicPrintPj,@"STO_CUDA_ENTRY STV_DEFAULT"
_Z11AtomicPrintPj:
.text._Z11AtomicPrintPj:
[----:B------:R-:W0:Y:S08]  /*0000*/  LDC R1, c[0x0][0x37c] ;  /* 0x0000df00ff017b82 */ /* 0x000e300000000800 */
[----:B------:R-:W1:Y:S01]  /*0010*/  LDC.64 R2, c[0x0][0x380] ;  /* 0x0000e000ff027b82 */ /* 0x000e620000000a00 */
[----:B------:R-:W2:Y:S01]  /*0020*/  S2R R0, SR_TID.X ;  /* 0x0000000000007919 */ /* 0x000ea20000002100 */
[----:B------:R-:W1:Y:S01]  /*0030*/  LDCU.64 UR4, c[0x0][0x358] ;  /* 0x00006b00ff0477ac */ /* 0x000e620008000a00 */
[----:B------:R-:W-:-:S02]  /*0040*/  IMAD.MOV.U32 R9, RZ, RZ, 0x2710 ;  /* 0x00002710ff097424 */ /* 0x000fc400078e00ff */
[----:B0-----:R-:W-:-:S04]  /*0050*/  VIADD R1, R1, 0xfffffff8 ;  /* 0xfffffff801017836 */ /* 0x001fc80000000000 */
[----:B-1----:R0:W5:Y:S01]  /*0060*/  ATOMG.E.INC.STRONG.GPU PT, R9, desc[UR4][R2.64], R9 ;  /* 0x80000009020979a8 */ /* 0x00216200099ef104 */
[----:B------:R-:W1:Y:S01]  /*0070*/  LDCU UR4, c[0x0][0x2f8] ;  /* 0x00005f00ff0477ac */ /* 0x000e620008000800 */
[----:B------:R-:W3:Y:S01]  /*0080*/  LDCU UR5, c[0x0][0x2fc] ;  /* 0x00005f80ff0577ac */ /* 0x000ee20008000800 */
[----:B--2---:R-:W-:Y:S02]  /*0090*/  ISETP.NE.AND P0, PT, R0, RZ, PT ;  /* 0x000000ff0000720c */ /* 0x004fe40003f05270 */
[----:B-1----:R-:W-:-:S04]  /*00a0*/  IADD3 R6, P1, PT, R1, UR4, RZ ;  /* 0x0000000401067c10 */ /* 0x002fc8000ff3e0ff */
[----:B---3--:R-:W-:-:S07]  /*00b0*/  IADD3.X R7, PT, PT, RZ, UR5, RZ, P1, !PT ;  /* 0x00000005ff077c10 */ /* 0x008fce0008ffe4ff */
[----:B0-----:R-:W-:Y:S05]  /*00c0*/  @P0 EXIT ;  /* 0x000000000000094d */ /* 0x001fea0003800000 */
[----:B------:R-:W0:Y:S01]  /*00d0*/  S2R R8, SR_CTAID.X ;  /* 0x0000000000087919 */ /* 0x000e220000002500 */
[----:B------:R-:W-:Y:S01]  /*00e0*/  MOV R0, 0x0 ;  /* 0x0000000000007802 */ /* 0x000fe20000000f00 */
[----:B------:R-:W1:Y:S03]  /*00f0*/  LDCU.64 UR4, c[0x4][0x8] ;  /* 0x01000100ff0477ac */ /* 0x000e660008000a00 */
[----:B------:R2:W3:Y:S01]  /*0100*/  LDC.64 R2, c[0x4][R0] ;  /* 0x0100000000027b82 */ /* 0x0004e20000000a00 */
[----:B-1----:R-:W-:Y:S01]  /*0110*/  IMAD.U32 R4, RZ, RZ, UR4 ;  /* 0x00000004ff047e24 */ /* 0x002fe2000f8e00ff */
[----:B------:R-:W-:Y:S01]  /*0120*/  MOV R5, UR5 ;  /* 0x0000000500057c02 */ /* 0x000fe20008000f00 */
[----:B0----5:R2:W-:Y:S06]  /*0130*/  STL.64 [R1], R8 ;  /* 0x0000000801007387 */ /* 0x0215ec0000100a00 */
[----:B------:R-:W-:-:S07]  /*0140*/  LEPC R20, `(.L_x_0) ;  /* 0x000000001014794e */ /* 0x000fce0000000000 */
[----:B--23--:R-:W-:Y:S05]  /*0150*/  CALL.ABS.NOINC R2 ;  /* 0x0000000002007343 */ /* 0x00cfea0003c00000 */
.L_x_0:
[----:B------:R-:W-:Y:S05]  /*0160*/  EXIT ;  /* 0x000000000000794d */ /* 0x000fea0003800000 */
.L_x_1:
[----:B------:R-:W-:-:S00]  /*0170*/  BRA `(.L_x_1) ;  /* 0xfffffffc00fc7947 */ /* 0x000fc0000383ffff */
[----:B------:R-:W-:-:S00]  /*0180*/  NOP ;  /* 0x0000000000007918 */ /* 0x000fc00000000000 */
[----:B------:R-:W-:-:S00]  /*0190*/  NOP ;  /* 0x0000000000007918 */ /* 0x000fc00000000000 */
[----:B------:R-:W-:-:S00]  /*01a0*/  NOP ;  /* 0x0000000000007918 */ /* 0x000fc00000000000 */
[----:B------:R-:W-:-:S00]  /*01b0*/  NOP ;  /* 0x0000000000007918 */ /* 0x000fc00000000000 */
[----:B------:R-:W-:-:S00]  /*01c0*/  NOP ;  /* 0x0000000000007918 */ /* 0x000fc00000000000 */
[----:B------:R-:W-:-:S00]  /*01d0*/  NOP ;  /* 0x0000000000007918 */ /* 0x000fc00000000000 */
[----:B------:R-:W-:-:S00]  /*01e0*/  NOP ;  /* 0x0000000000007918 */ /* 0x000fc00000000000 */
[----:B------:R-:W-:-:S00]  /*01f0*/  NOP ;  /* 0x0000000000007918 */ /* 0x000fc00000000000 */
.L_x_2:


//--------------------- .nv.global.init           --------------------------
	.section	.nv.global.init,"aw",@progbits
.nv.global.init:
	.type		$str,@object
	.size		$str,(.L_0 - $str)
$str:
        /*0000*/ 	.byte	0x62, 0x6c, 0x6f, 0x63, 0x6b, 0x49, 0x64, 0x78, 0x2e, 0x78, 0x20, 0x3d, 0x3d, 0x20, 0x25, 0x64
        /*0010*/ 	.byte	0x2c, 0x20, 0x6f, 0x6c, 0x64, 0x20, 0x3d, 0x3d, 0x20, 0x25, 0x64, 0x0a, 0x00
.L_0:


//--------------------- .nv.shared.reserved.0     --------------------------
	.section	.nv.shared.reserved.0,"aw",@nobits
	.weak		__nv_reservedSMEM_offset_0_alias
	.size		__nv_reservedSMEM_offset_0_alias, 0, 64
	.other		__nv_reservedSMEM_offset_0_alias,@"STO_CUDA_RESERVED_SHARED STV_DEFAULT"
__nv_reservedSMEM_offset_0_alias:
	.zero		0
	.zero		64


//--------------------- .nv.constant0._Z11AtomicPrintPj --------------------------
	.section	.nv.constant0._Z11AtomicPrintPj,"a",@progbits
	.sectionflags	@""
	.align	4
.nv.constant0._Z11AtomicPrintPj:
	.zero		904


//--------------------- SYMBOLS --------------------------

	.type		.nv.reservedSmem.offset0,@object
	.size		.nv.reservedSmem.offset0,0x4
	.type		vprintf,@function
